	.headerflags	@"EF_CUDA_TEXMODE_UNIFIED EF_CUDA_64BIT_ADDRESS EF_CUDA_ACCELERATORS EF_CUDA_SM90 EF_CUDA_VIRTUAL_SM(EF_CUDA_SM90)"
	.elftype	@"ET_EXEC"


//--------------------- .nv.info                  --------------------------
	.section	.nv.info,"",@"SHT_CUDA_INFO"
	.align	4


	//----- nvinfo : EIATTR_REGCOUNT
	.align		4
        /*0000*/ 	.byte	0x04, 0x2f
        /*0002*/ 	.short	(.L_1 - .L_0)
	.align		4
.L_0:
        /*0004*/ 	.word	index@(triton_poi_fused_leaky_relu_3)
        /*0008*/ 	.word	0x00000012


	//----- nvinfo : EIATTR_MIN_STACK_SIZE
	.align		4
.L_1:
        /*000c*/ 	.byte	0x04, 0x12
        /*000e*/ 	.short	(.L_3 - .L_2)
	.align		4
.L_2:
        /*0010*/ 	.word	index@(triton_poi_fused_leaky_relu_3)
        /*0014*/ 	.word	0x00000000


	//----- nvinfo : EIATTR_FRAME_SIZE
	.align		4
.L_3:
        /*0018*/ 	.byte	0x04, 0x11
        /*001a*/ 	.short	(.L_5 - .L_4)
	.align		4
.L_4:
        /*001c*/ 	.word	index@(triton_poi_fused_leaky_relu_3)
        /*0020*/ 	.word	0x00000000


	//----- nvinfo : EIATTR_MIN_STACK_SIZE
	.align		4
.L_5:
        /*0024*/ 	.byte	0x04, 0x12
        /*0026*/ 	.short	(.L_7 - .L_6)
	.align		4
.L_6:
        /*0028*/ 	.word	index@(triton_poi_fused_leaky_relu_3)
        /*002c*/ 	.word	0x00000000
.L_7:


//--------------------- .nv.info.triton_poi_fused_leaky_relu_3 --------------------------
	.section	.nv.info.triton_poi_fused_leaky_relu_3,"",@"SHT_CUDA_INFO"
	.sectionflags	@""
	.align	4


	//----- nvinfo : EIATTR_CUDA_API_VERSION
	.align		4
        /*0000*/ 	.byte	0x04, 0x37
        /*0002*/ 	.short	(.L_9 - .L_8)
.L_8:
        /*0004*/ 	.word	0x0000007c


	//----- nvinfo : EIATTR_KPARAM_INFO
	.align		4
.L_9:
        /*0008*/ 	.byte	0x04, 0x17
        /*000a*/ 	.short	(.L_11 - .L_10)
.L_10:
        /*000c*/ 	.word	0x00000000
        /*0010*/ 	.short	0x0005
        /*0012*/ 	.short	0x0028
        /*0014*/ 	.byte	0x00, 0xf0, 0x11, 0x00


	//----- nvinfo : EIATTR_KPARAM_INFO
	.align		4
.L_11:
        /*0018*/ 	.byte	0x04, 0x17
        /*001a*/ 	.short	(.L_13 - .L_12)
.L_12:
        /*001c*/ 	.word	0x00000000
        /*0020*/ 	.short	0x0004
        /*0022*/ 	.short	0x0020
        /*0024*/ 	.byte	0x00, 0xf4, 0x21, 0x00


	//----- nvinfo : EIATTR_KPARAM_INFO
	.align		4
.L_13:
        /*0028*/ 	.byte	0x04, 0x17
        /*002a*/ 	.short	(.L_15 - .L_14)
.L_14:
        /*002c*/ 	.word	0x00000000
        /*0030*/ 	.short	0x0003
        /*0032*/ 	.short	0x0018
        /*0034*/ 	.byte	0x00, 0xf4, 0x21, 0x00


	//----- nvinfo : EIATTR_KPARAM_INFO
	.align		4
.L_15:
        /*0038*/ 	.byte	0x04, 0x17
        /*003a*/ 	.short	(.L_17 - .L_16)
.L_16:
        /*003c*/ 	.word	0x00000000
        /*0040*/ 	.short	0x0002
        /*0042*/ 	.short	0x0010
        /*0044*/ 	.byte	0x00, 0xf4, 0x21, 0x00


	//----- nvinfo : EIATTR_KPARAM_INFO
	.align		4
.L_17:
        /*0048*/ 	.byte	0x04, 0x17
        /*004a*/ 	.short	(.L_19 - .L_18)
.L_18:
        /*004c*/ 	.word	0x00000000
        /*0050*/ 	.short	0x0001
        /*0052*/ 	.short	0x0008
        /*0054*/ 	.byte	0x00, 0xf4, 0x21, 0x00


	//----- nvinfo : EIATTR_KPARAM_INFO
	.align		4
.L_19:
        /*0058*/ 	.byte	0x04, 0x17
        /*005a*/ 	.short	(.L_21 - .L_20)
.L_20:
        /*005c*/ 	.word	0x00000000
        /*0060*/ 	.short	0x0000
        /*0062*/ 	.short	0x0000
        /*0064*/ 	.byte	0x00, 0xf4, 0x21, 0x00


	//----- nvinfo : EIATTR_SPARSE_MMA_MASK
	.align		4
.L_21:
        /*0068*/ 	.byte	0x03, 0x50
        /*006a*/ 	.short	0x0000


	//----- nvinfo : EIATTR_MAXREG_COUNT
	.align		4
        /*006c*/ 	.byte	0x03, 0x1b
        /*006e*/ 	.short	0x00ff


	//----- nvinfo : EIATTR_EXIT_INSTR_OFFSETS
	.align		4
        /*0070*/ 	.byte	0x04, 0x1c
        /*0072*/ 	.short	(.L_23 - .L_22)


	//   ....[0]....
.L_22:
        /*0074*/ 	.word	0x00000240


	//   ....[1]....
        /*0078*/ 	.word	0x00000260


	//----- nvinfo : EIATTR_REQNTID
	.align		4
.L_23:
        /*007c*/ 	.byte	0x04, 0x10
        /*007e*/ 	.short	(.L_25 - .L_24)
.L_24:
        /*0080*/ 	.word	0x00000020
        /*0084*/ 	.word	0x00000001
        /*0088*/ 	.word	0x00000001


	//----- nvinfo : EIATTR_CBANK_PARAM_SIZE
	.align		4
.L_25:
        /*008c*/ 	.byte	0x03, 0x19
        /*008e*/ 	.short	0x002c


	//----- nvinfo : EIATTR_PARAM_CBANK
	.align		4
        /*0090*/ 	.byte	0x04, 0x0a
        /*0092*/ 	.short	(.L_27 - .L_26)
	.align		4
.L_26:
        /*0094*/ 	.word	index@(.nv.constant0.triton_poi_fused_leaky_relu_3)
        /*0098*/ 	.short	0x0210
        /*009a*/ 	.short	0x002c


	//----- nvinfo : EIATTR_SW_WAR
	.align		4
.L_27:
        /*009c*/ 	.byte	0x04, 0x36
        /*009e*/ 	.short	(.L_29 - .L_28)
.L_28:
        /*00a0*/ 	.word	0x00000008
.L_29:


//--------------------- .nv.callgraph             --------------------------
	.section	.nv.callgraph,"",@"SHT_CUDA_CALLGRAPH"
	.align	4
	.sectionentsize	8
	.align		4
        /*0000*/ 	.word	0x00000000
	.align		4
        /*0004*/ 	.word	0xffffffff
	.align		4
        /*0008*/ 	.word	0x00000000
	.align		4
        /*000c*/ 	.word	0xfffffffe
	.align		4
        /*0010*/ 	.word	0x00000000
	.align		4
        /*0014*/ 	.word	0xfffffffd
	.align		4
        /*0018*/ 	.word	0x00000000
	.align		4
        /*001c*/ 	.word	0xfffffffc


//--------------------- .text.triton_poi_fused_leaky_relu_3 --------------------------
	.section	.text.triton_poi_fused_leaky_relu_3,"ax",@progbits
	.align	128
        .global         triton_poi_fused_leaky_relu_3
        .type           triton_poi_fused_leaky_relu_3,@function
        .size           triton_poi_fused_leaky_relu_3,(.L_x_1 - triton_poi_fused_leaky_relu_3)
        .other          triton_poi_fused_leaky_relu_3,@"STO_CUDA_ENTRY STV_DEFAULT"
triton_poi_fused_leaky_relu_3:
.text.triton_poi_fused_leaky_relu_3:
[----:B------:R-:W0:Y:S01]  /*0000*/  LDC R1, c[0x0][0x28] ;  /* 0x00000a00ff017b82 */ /* 0x000e220000000800 */
[----:B------:R-:W1:Y:S07]  /*0010*/  S2R R14, SR_TID.X ;  /* 0x00000000000e7919 */ /* 0x000e6e0000002100 */
[----:B------:R-:W2:Y:S01]  /*0020*/  LDC.64 R4, c[0x0][0x218] ;  /* 0x00008600ff047b82 */ /* 0x000ea20000000a00 */
[----:B------:R-:W-:Y:S01]  /*0030*/  ULDC.64 UR4, c[0x0][0x208] ;  /* 0x0000820000047ab9 */ /* 0x000fe20000000a00 */
[----:B------:R-:W3:Y:S06]  /*0040*/  S2R R13, SR_CTAID.X ;  /* 0x00000000000d7919 */ /* 0x000eec0000002500 */
[----:B------:R-:W4:Y:S08]  /*0050*/  LDC.64 R2, c[0x0][0x210] ;  /* 0x00008400ff027b82 */ /* 0x000f300000000a00 */
[----:B------:R-:W5:Y:S01]  /*0060*/  LDC.64 R6, c[0x0][0x220] ;  /* 0x00008800ff067b82 */ /* 0x000f620000000a00 */
[----:B------:R-:W-:Y:S01]  /*0070*/  IMAD.MOV.U32 R12, RZ, RZ, RZ ;  /* 0x000000ffff0c7224 */ /* 0x000fe200078e00ff */
[----:B------:R-:W-:-:S06]  /*0080*/  ULDC.64 UR6, c[0x0][0x228] ;  /* 0x00008a0000067ab9 */ /* 0x000fcc0000000a00 */
[----:B------:R-:W5:Y:S01]  /*0090*/  LDC.64 R10, c[0x0][0x230] ;  /* 0x00008c00ff0a7b82 */ /* 0x000f620000000a00 */
[----:B-1----:R-:W-:Y:S02]  /*00a0*/  LOP3.LUT R0, R14, 0xf, RZ, 0xc0, !PT ;  /* 0x0000000f0e007812 */ /* 0x002fe400078ec0ff */
[----:B---3--:R-:W-:-:S03]  /*00b0*/  SHF.R.S32.HI R8, RZ, 0x1b, R13 ;  /* 0x0000001bff087819 */ /* 0x008fc6000001140d */
[----:B------:R-:W-:Y:S01]  /*00c0*/  IMAD R13, R13, 0x10, R0 ;  /* 0x000000100d0d7824 */ /* 0x000fe200078e0200 */
[----:B------:R-:W-:-:S03]  /*00d0*/  SGXT R0, R8, 0x1 ;  /* 0x000000010800781a */ /* 0x000fc60000000200 */
[C---:B----4-:R-:W-:Y:S01]  /*00e0*/  IMAD.WIDE R2, R13.reuse, 0x4, R2 ;  /* 0x000000040d027825 */ /* 0x050fe200078e0202 */
[----:B------:R-:W-:Y:S02]  /*00f0*/  ISETP.GE.AND P0, PT, R13, 0x10, PT ;  /* 0x000000100d00780c */ /* 0x000fe40003f06270 */
[----:B------:R-:W-:-:S04]  /*0100*/  LEA.HI R0, R0, R13, RZ, 0x2 ;  /* 0x0000000d00007211 */ /* 0x000fc800078f10ff */
[----:B------:R-:W-:Y:S01]  /*0110*/  SHF.R.S32.HI R9, RZ, 0x2, R0 ;  /* 0x00000002ff097819 */ /* 0x000fe20000011400 */
[----:B------:R-:W-:-:S04]  /*0120*/  IMAD.MOV.U32 R0, RZ, RZ, RZ ;  /* 0x000000ffff007224 */ /* 0x000fc800078e00ff */
[----:B--2---:R-:W-:Y:S02]  /*0130*/  IMAD.WIDE R4, R9, 0x4, R4 ;  /* 0x0000000409047825 */ /* 0x004fe400078e0204 */
[----:B------:R1:W2:Y:S02]  /*0140*/  @!P0 LDG.E R0, desc[UR4][R2.64] ;  /* 0x0000000402008981 */ /* 0x0002a4000c1e1900 */
[----:B------:R-:W-:Y:S02]  /*0150*/  IMAD.MOV.U32 R9, RZ, RZ, RZ ;  /* 0x000000ffff097224 */ /* 0x000fe400078e00ff */
[----:B-----5:R-:W-:-:S04]  /*0160*/  IMAD.WIDE R6, R13, 0x4, R6 ;  /* 0x000000040d067825 */ /* 0x020fc800078e0206 */
[----:B------:R-:W2:Y:S04]  /*0170*/  @!P0 LDG.E.EL R9, desc[UR4][R4.64] ;  /* 0x0000000404098981 */ /* 0x000ea8000c2e1900 */
[----:B------:R-:W3:Y:S01]  /*0180*/  @!P0 LDG.E R12, desc[UR4][R6.64] ;  /* 0x00000004060c8981 */ /* 0x000ee2000c1e1900 */
[----:B------:R-:W-:-:S04]  /*0190*/  LOP3.LUT P0, RZ, R14, 0x10, RZ, 0xc0, !PT ;  /* 0x000000100eff7812 */ /* 0x000fc8000780c0ff */
[C---:B------:R-:W-:Y:S02]  /*01a0*/  ISETP.LT.AND P0, PT, R13.reuse, 0x10, !P0 ;  /* 0x000000100d00780c */ /* 0x040fe40004701270 */
[----:B------:R-:W-:Y:S01]  /*01b0*/  IADD3 R8, P2, R13, UR6, RZ ;  /* 0x000000060d087c10 */ /* 0x000fe2000ff5e0ff */
[----:B01----:R-:W-:-:S04]  /*01c0*/  IMAD.WIDE R2, R13, 0x4, R10 ;  /* 0x000000040d027825 */ /* 0x003fc800078e020a */
[----:B--2---:R-:W-:-:S05]  /*01d0*/  FADD R15, R9, R0 ;  /* 0x00000000090f7221 */ /* 0x004fca0000000000 */
[----:B---3--:R-:W-:Y:S02]  /*01e0*/  FSETP.GT.AND P1, PT, R15, -R12, PT ;  /* 0x8000000c0f00720b */ /* 0x008fe40003f24000 */
[----:B------:R-:W-:Y:S02]  /*01f0*/  LEA.HI.X.SX32 R9, R13, UR7, 0x1, P2 ;  /* 0x000000070d097c11 */ /* 0x000fe400090f0eff */
[----:B------:R-:W-:Y:S01]  /*0200*/  SEL R5, RZ, 0x1, !P1 ;  /* 0x00000001ff057807 */ /* 0x000fe20004800000 */
[----:B------:R-:W-:-:S04]  /*0210*/  FADD R15, R15, R12 ;  /* 0x0000000c0f0f7221 */ /* 0x000fc80000000000 */
[----:B------:R0:W-:Y:S04]  /*0220*/  @P0 STG.E.U8 desc[UR4][R8.64], R5 ;  /* 0x0000000508000986 */ /* 0x0001e8000c101104 */
[----:B------:R-:W-:Y:S01]  /*0230*/  @!P1 FMUL R15, R15, 0.10000000149011611938 ;  /* 0x3dcccccd0f0f9820 */ /* 0x000fe20000400000 */
[----:B0-----:R-:W-:Y:S06]  /*0240*/  @!P0 EXIT ;  /* 0x000000000000894d */ /* 0x001fec0003800000 */
[----:B------:R-:W-:Y:S01]  /*0250*/  STG.E desc[UR4][R2.64], R15 ;  /* 0x0000000f02007986 */ /* 0x000fe2000c101904 */
[----:B------:R-:W-:Y:S05]  /*0260*/  EXIT ;  /* 0x000000000000794d */ /* 0x000fea0003800000 */
.L_x_0:
[----:B------:R-:W-:-:S00]  /*0270*/  BRA `(.L_x_0) ;  /* 0xfffffffc00fc7947 */ /* 0x000fc0000383ffff */
[----:B------:R-:W-:-:S00]  /*0280*/  NOP ;  /* 0x0000000000007918 */ /* 0x000fc00000000000 */
[----:B------:R-:W-:-:S00]  /*0290*/  NOP ;  /* 0x0000000000007918 */ /* 0x000fc00000000000 */
[----:B------:R-:W-:-:S00]  /*02a0*/  NOP ;  /* 0x0000000000007918 */ /* 0x000fc00000000000 */
[----:B------:R-:W-:-:S00]  /*02b0*/  NOP ;  /* 0x0000000000007918 */ /* 0x000fc00000000000 */
[----:B------:R-:W-:-:S00]  /*02c0*/  NOP ;  /* 0x0000000000007918 */ /* 0x000fc00000000000 */
[----:B------:R-:W-:-:S00]  /*02d0*/  NOP ;  /* 0x0000000000007918 */ /* 0x000fc00000000000 */
[----:B------:R-:W-:-:S00]  /*02e0*/  NOP ;  /* 0x0000000000007918 */ /* 0x000fc00000000000 */
[----:B------:R-:W-:-:S00]  /*02f0*/  NOP ;  /* 0x0000000000007918 */ /* 0x000fc00000000000 */
.L_x_1:


//--------------------- .nv.constant0.triton_poi_fused_leaky_relu_3 --------------------------
	.section	.nv.constant0.triton_poi_fused_leaky_relu_3,"a",@progbits
	.sectionflags	@""
	.align	4
.nv.constant0.triton_poi_fused_leaky_relu_3:
	.zero		572
